//
// Generated by NVIDIA NVVM Compiler
//
// Compiler Build ID: CL-36424714
// Cuda compilation tools, release 13.0, V13.0.88
// Based on NVVM 20.0.0
//

.version 9.0
.target sm_100
.address_size 64

	// .globl	_Z9transposePhPKh

.visible .entry _Z9transposePhPKh(
	.param .u64 .ptr .align 1 _Z9transposePhPKh_param_0,
	.param .u64 .ptr .align 1 _Z9transposePhPKh_param_1
)
{
	.reg .b16 	%rs<7>;
	.reg .b32 	%r<24>;
	.reg .b64 	%rd<9>;

	ld.param.u64 	%rd1, [_Z9transposePhPKh_param_0];
	ld.param.u64 	%rd2, [_Z9transposePhPKh_param_1];
	cvta.to.global.u64 	%rd3, %rd1;
	cvta.to.global.u64 	%rd4, %rd2;
	mov.u32 	%r1, %ntid.x;
	mov.u32 	%r2, %nctaid.x;
	mul.lo.s32 	%r3, %r1, %r2;
	mov.u32 	%r4, %ntid.y;
	mov.u32 	%r5, %nctaid.y;
	mul.lo.s32 	%r6, %r4, %r5;
	mov.u32 	%r7, %ctaid.x;
	mov.u32 	%r8, %tid.x;
	mad.lo.s32 	%r9, %r1, %r7, %r8;
	mov.u32 	%r10, %ctaid.y;
	mov.u32 	%r11, %tid.y;
	mad.lo.s32 	%r12, %r4, %r10, %r11;
	mov.u32 	%r13, %ctaid.z;
	cvt.u16.u32 	%rs1, %r13;
	mul.hi.u16 	%rs2, %rs1, -21845;
	shr.u16 	%rs3, %rs2, 1;
	mul.lo.s16 	%rs4, %rs3, 3;
	sub.s16 	%rs5, %rs1, %rs4;
	cvt.u32.u16 	%r14, %rs5;
	cvt.u32.u16 	%r15, %rs3;
	mul.lo.s32 	%r16, %r3, %r6;
	mad.lo.s32 	%r17, %r9, %r6, %r12;
	mad.lo.s32 	%r18, %r16, %r15, %r17;
	mad.lo.s32 	%r19, %r18, 3, %r14;
	cvt.s64.s32 	%rd5, %r19;
	mul.lo.s32 	%r20, %r3, %r15;
	mad.lo.s32 	%r21, %r20, 3, %r9;
	mad.lo.s32 	%r22, %r16, %r14, %r12;
	mad.lo.s32 	%r23, %r21, %r6, %r22;
	cvt.s64.s32 	%rd6, %r23;
	add.s64 	%rd7, %rd4, %rd5;
	ld.global.u8 	%rs6, [%rd7];
	add.s64 	%rd8, %rd3, %rd6;
	st.global.u8 	[%rd8], %rs6;
	ret;

}


// ===== COMPILED SASS (sm_100) =====

	.target	sm_100

	.elftype	@"ET_EXEC"


//--------------------- .note.nv.tkinfo           --------------------------
	.section	.note.nv.tkinfo,"",@"SHT_NOTE"
	.sectionflags	@"SHF_NOTE_NV_TKINFO"
	.tkinfo
        /*0018*/ 	.word	0x00000002
        /*0030*/ 	.string	""
        /*0030*/ 	.string	"ptxas"
        /*0030*/ 	.string	"Cuda compilation tools, release 13.0, V13.0.88"
        /*0030*/ 	.string	"Build cuda_13.0.r13.0/compiler.36424714_0"
        /*0030*/ 	.string	"-arch sm_100 -m 64 "



//--------------------- .note.nv.cuinfo           --------------------------
	.section	.note.nv.cuinfo,"",@"SHT_NOTE"
	.sectionflags	@"SHF_NOTE_NV_CUINFO"
        /*0018*/ 	.short	0x0002
        /*001a*/ 	.short	0x0064
        /*001c*/ 	.short	0x0082
	.zero		2


//--------------------- .nv.info                  --------------------------
	.section	.nv.info,"",@"SHT_CUDA_INFO"
	.align	4


	//----- nvinfo : EIATTR_REGCOUNT
	.align		4
        /*0000*/ 	.byte	0x04, 0x2f
        /*0002*/ 	.short	(.L_1 - .L_0)
	.align		4
.L_0:
        /*0004*/ 	.word	index@(_Z9transposePhPKh)
        /*0008*/ 	.word	0x0000000b


	//----- nvinfo : EIATTR_FRAME_SIZE
	.align		4
.L_1:
        /*000c*/ 	.byte	0x04, 0x11
        /*000e*/ 	.short	(.L_3 - .L_2)
	.align		4
.L_2:
        /*0010*/ 	.word	index@(_Z9transposePhPKh)
        /*0014*/ 	.word	0x00000000


	//----- nvinfo : EIATTR_MIN_STACK_SIZE
	.align		4
.L_3:
        /*0018*/ 	.byte	0x04, 0x12
        /*001a*/ 	.short	(.L_5 - .L_4)
	.align		4
.L_4:
        /*001c*/ 	.word	index@(_Z9transposePhPKh)
        /*0020*/ 	.word	0x00000000
.L_5:


//--------------------- .nv.compat                --------------------------
	.section	.nv.compat,"",@"SHT_CUDA_COMPAT_INFO"
	.align	4
        /*0000*/ 	.byte	0x02, 0x09, 0x00, 0x00, 0x02, 0x02, 0x01, 0x00, 0x02, 0x05, 0x05, 0x00, 0x03, 0x07, 0x01, 0x01
        /*0010*/ 	.byte	0x02, 0x03, 0x00, 0x00, 0x02, 0x06, 0x01, 0x00, 0x04, 0x0b, 0x08, 0x00, 0x09, 0x00, 0x00, 0x00
        /*0020*/ 	.byte	0x00, 0x00, 0x00, 0x00


//--------------------- .nv.info._Z9transposePhPKh --------------------------
	.section	.nv.info._Z9transposePhPKh,"",@"SHT_CUDA_INFO"
	.sectionflags	@""
	.align	4


	//----- nvinfo : EIATTR_CUDA_API_VERSION
	.align		4
        /*0000*/ 	.byte	0x04, 0x37
        /*0002*/ 	.short	(.L_7 - .L_6)
.L_6:
        /*0004*/ 	.word	0x00000082


	//----- nvinfo : EIATTR_KPARAM_INFO
	.align		4
.L_7:
        /*0008*/ 	.byte	0x04, 0x17
        /*000a*/ 	.short	(.L_9 - .L_8)
.L_8:
        /*000c*/ 	.word	0x00000000
        /*0010*/ 	.short	0x0001
        /*0012*/ 	.short	0x0008
        /*0014*/ 	.byte	0x00, 0xf5, 0x21, 0x00


	//----- nvinfo : EIATTR_KPARAM_INFO
	.align		4
.L_9:
        /*0018*/ 	.byte	0x04, 0x17
        /*001a*/ 	.short	(.L_11 - .L_10)
.L_10:
        /*001c*/ 	.word	0x00000000
        /*0020*/ 	.short	0x0000
        /*0022*/ 	.short	0x0000
        /*0024*/ 	.byte	0x00, 0xf5, 0x21, 0x00


	//----- nvinfo : EIATTR_SPARSE_MMA_MASK
	.align		4
.L_11:
        /*0028*/ 	.byte	0x03, 0x50
        /*002a*/ 	.short	0x0000


	//----- nvinfo : EIATTR_MAXREG_COUNT
	.align		4
        /*002c*/ 	.byte	0x03, 0x1b
        /*002e*/ 	.short	0x00ff


	//----- nvinfo : EIATTR_MERCURY_ISA_VERSION
	.align		4
        /*0030*/ 	.byte	0x03, 0x5f
        /*0032*/ 	.short	0x0101


	//----- nvinfo : EIATTR_VRC_CTA_INIT_COUNT
	.align		4
        /*0034*/ 	.byte	0x02, 0x4a
	.zero		1
	.zero		1


	//----- nvinfo : EIATTR_EXIT_INSTR_OFFSETS
	.align		4
        /*0038*/ 	.byte	0x04, 0x1c
        /*003a*/ 	.short	(.L_13 - .L_12)


	//   ....[0]....
.L_12:
        /*003c*/ 	.word	0x00000270


	//----- nvinfo : EIATTR_CBANK_PARAM_SIZE
	.align		4
.L_13:
        /*0040*/ 	.byte	0x03, 0x19
        /*0042*/ 	.short	0x0010


	//----- nvinfo : EIATTR_PARAM_CBANK
	.align		4
        /*0044*/ 	.byte	0x04, 0x0a
        /*0046*/ 	.short	(.L_15 - .L_14)
	.align		4
.L_14:
        /*0048*/ 	.word	index@(.nv.constant0._Z9transposePhPKh)
        /*004c*/ 	.short	0x0380
        /*004e*/ 	.short	0x0010


	//----- nvinfo : EIATTR_SW_WAR
	.align		4
.L_15:
        /*0050*/ 	.byte	0x04, 0x36
        /*0052*/ 	.short	(.L_17 - .L_16)
.L_16:
        /*0054*/ 	.word	0x00000008
.L_17:


//--------------------- .nv.callgraph             --------------------------
	.section	.nv.callgraph,"",@"SHT_CUDA_CALLGRAPH"
	.align	4
	.sectionentsize	8
	.align		4
        /*0000*/ 	.word	0x00000000
	.align		4
        /*0004*/ 	.word	0xffffffff
	.align		4
        /*0008*/ 	.word	0x00000000
	.align		4
        /*000c*/ 	.word	0xfffffffe
	.align		4
        /*0010*/ 	.word	0x00000000
	.align		4
        /*0014*/ 	.word	0xfffffffd
	.align		4
        /*0018*/ 	.word	0x00000000
	.align		4
        /*001c*/ 	.word	0xfffffffc


//--------------------- .text._Z9transposePhPKh   --------------------------
	.section	.text._Z9transposePhPKh,"ax",@progbits
	.align	128
        .global         _Z9transposePhPKh
        .type           _Z9transposePhPKh,@function
        .size           _Z9transposePhPKh,(.L_x_1 - _Z9transposePhPKh)
        .other          _Z9transposePhPKh,@"STO_CUDA_ENTRY STV_DEFAULT"
_Z9transposePhPKh:
.text._Z9transposePhPKh:
[----:B------:R-:W-:Y:S01]  /*0000*/  LDC R1, c[0x0][0x37c] ;  /* 0x0000df00ff017b82 */ /* 0x000fe20000000800 */
[----:B------:R-:W0:Y:S01]  /*0010*/  S2R R7, SR_CTAID.Z ;  /* 0x0000000000077919 */ /* 0x000e220000002700 */
[----:B------:R-:W1:Y:S01]  /*0020*/  LDCU UR6, c[0x0][0x360] ;  /* 0x00006c00ff0677ac */ /* 0x000e620008000800 */
[----:B------:R-:W2:Y:S01]  /*0030*/  S2R R2, SR_CTAID.X ;  /* 0x0000000000027919 */ /* 0x000ea20000002500 */
[----:B------:R-:W1:Y:S01]  /*0040*/  LDCU UR4, c[0x0][0x370] ;  /* 0x00006e00ff0477ac */ /* 0x000e620008000800 */
[----:B------:R-:W2:Y:S01]  /*0050*/  S2R R3, SR_TID.X ;  /* 0x0000000000037919 */ /* 0x000ea20000002100 */
[----:B------:R-:W3:Y:S01]  /*0060*/  LDCU UR7, c[0x0][0x364] ;  /* 0x00006c80ff0777ac */ /* 0x000ee20008000800 */
[----:B------:R-:W4:Y:S01]  /*0070*/  S2R R5, SR_CTAID.Y ;  /* 0x0000000000057919 */ /* 0x000f220000002600 */
[----:B------:R-:W3:Y:S01]  /*0080*/  LDCU UR5, c[0x0][0x374] ;  /* 0x00006e80ff0577ac */ /* 0x000ee20008000800 */
[----:B------:R-:W4:Y:S01]  /*0090*/  S2R R6, SR_TID.Y ;  /* 0x0000000000067919 */ /* 0x000f220000002200 */
[----:B------:R-:W5:Y:S01]  /*00a0*/  LDCU.128 UR12, c[0x0][0x380] ;  /* 0x00007000ff0c77ac */ /* 0x000f620008000c00 */
[----:B------:R-:W5:Y:S01]  /*00b0*/  LDCU.64 UR8, c[0x0][0x358] ;  /* 0x00006b00ff0877ac */ /* 0x000f620008000a00 */
[----:B-1----:R-:W-:-:S02]  /*00c0*/  UIMAD UR4, UR6, UR4, URZ ;  /* 0x00000004060472a4 */ /* 0x002fc4000f8e02ff */
[----:B---3--:R-:W-:Y:S01]  /*00d0*/  UIMAD UR5, UR7, UR5, URZ ;  /* 0x00000005070572a4 */ /* 0x008fe2000f8e02ff */
[----:B0-----:R-:W-:-:S05]  /*00e0*/  LOP3.LUT R0, R7, 0xffff, RZ, 0xc0, !PT ;  /* 0x0000ffff07007812 */ /* 0x001fca00078ec0ff */
[----:B------:R-:W-:-:S05]  /*00f0*/  IMAD R0, R0, 0xaaab, RZ ;  /* 0x0000aaab00007824 */ /* 0x000fca00078e02ff */
[----:B------:R-:W-:-:S04]  /*0100*/  SHF.R.U32.HI R4, RZ, 0x11, R0 ;  /* 0x00000011ff047819 */ /* 0x000fc80000011600 */
[----:B------:R-:W-:Y:S01]  /*0110*/  PRMT R0, R4, 0x9910, RZ ;  /* 0x0000991004007816 */ /* 0x000fe200000000ff */
[----:B----4-:R-:W-:-:S04]  /*0120*/  IMAD R5, R5, UR7, R6 ;  /* 0x0000000705057c24 */ /* 0x010fc8000f8e0206 */
[----:B------:R-:W-:-:S05]  /*0130*/  IMAD R0, R0, 0x3, RZ ;  /* 0x0000000300007824 */ /* 0x000fca00078e02ff */
[----:B------:R-:W-:Y:S01]  /*0140*/  IADD3 R8, PT, PT, RZ, -R0, RZ ;  /* 0x80000000ff087210 */ /* 0x000fe20007ffe0ff */
[----:B--2---:R-:W-:Y:S01]  /*0150*/  IMAD R0, R2, UR6, R3 ;  /* 0x0000000602007c24 */ /* 0x004fe2000f8e0203 */
[----:B------:R-:W-:Y:S02]  /*0160*/  UIMAD UR6, UR4, UR5, URZ ;  /* 0x00000005040672a4 */ /* 0x000fe4000f8e02ff */
[----:B------:R-:W-:Y:S01]  /*0170*/  PRMT R2, R8, 0x7710, RZ ;  /* 0x0000771008027816 */ /* 0x000fe200000000ff */
[----:B------:R-:W-:-:S03]  /*0180*/  IMAD R3, R0, UR5, R5 ;  /* 0x0000000500037c24 */ /* 0x000fc6000f8e0205 */
[----:B------:R-:W-:Y:S01]  /*0190*/  IADD3 R2, PT, PT, R2, R7, RZ ;  /* 0x0000000702027210 */ /* 0x000fe20007ffe0ff */
[----:B------:R-:W-:-:S03]  /*01a0*/  IMAD R3, R4, UR6, R3 ;  /* 0x0000000604037c24 */ /* 0x000fc6000f8e0203 */
[----:B------:R-:W-:-:S05]  /*01b0*/  LOP3.LUT R6, R2, 0xffff, RZ, 0xc0, !PT ;  /* 0x0000ffff02067812 */ /* 0x000fca00078ec0ff */
[----:B------:R-:W-:-:S05]  /*01c0*/  IMAD R3, R3, 0x3, R6 ;  /* 0x0000000303037824 */ /* 0x000fca00078e0206 */
[----:B-----5:R-:W-:-:S04]  /*01d0*/  IADD3 R2, P0, PT, R3, UR14, RZ ;  /* 0x0000000e03027c10 */ /* 0x020fc8000ff1e0ff */
[----:B------:R-:W-:-:S06]  /*01e0*/  LEA.HI.X.SX32 R3, R3, UR15, 0x1, P0 ;  /* 0x0000000f03037c11 */ /* 0x000fcc00080f0eff */
[----:B------:R-:W2:Y:S01]  /*01f0*/  LDG.E.U8 R3, desc[UR8][R2.64] ;  /* 0x0000000802037981 */ /* 0x000ea2000c1e1100 */
[----:B------:R-:W-:Y:S02]  /*0200*/  IMAD R7, R4, UR4, RZ ;  /* 0x0000000404077c24 */ /* 0x000fe4000f8e02ff */
[----:B------:R-:W-:Y:S02]  /*0210*/  IMAD R6, R6, UR6, R5 ;  /* 0x0000000606067c24 */ /* 0x000fe4000f8e0205 */
[----:B------:R-:W-:-:S04]  /*0220*/  IMAD R7, R7, 0x3, R0 ;  /* 0x0000000307077824 */ /* 0x000fc800078e0200 */
[----:B------:R-:W-:-:S05]  /*0230*/  IMAD R6, R7, UR5, R6 ;  /* 0x0000000507067c24 */ /* 0x000fca000f8e0206 */
[----:B------:R-:W-:-:S04]  /*0240*/  IADD3 R4, P0, PT, R6, UR12, RZ ;  /* 0x0000000c06047c10 */ /* 0x000fc8000ff1e0ff */
[----:B------:R-:W-:-:S05]  /*0250*/  LEA.HI.X.SX32 R5, R6, UR13, 0x1, P0 ;  /* 0x0000000d06057c11 */ /* 0x000fca00080f0eff */
[----:B--2---:R-:W-:Y:S01]  /*0260*/  STG.E.U8 desc[UR8][R4.64], R3 ;  /* 0x0000000304007986 */ /* 0x004fe2000c101108 */
[----:B------:R-:W-:Y:S05]  /*0270*/  EXIT ;  /* 0x000000000000794d */ /* 0x000fea0003800000 */
.L_x_0:
[----:B------:R-:W-:-:S00]  /*0280*/  BRA `(.L_x_0) ;  /* 0xfffffffc00fc7947 */ /* 0x000fc0000383ffff */
[----:B------:R-:W-:-:S00]  /*0290*/  NOP ;  /* 0x0000000000007918 */ /* 0x000fc00000000000 */
        /* <DEDUP_REMOVED lines=14> */
.L_x_1:


//--------------------- .nv.shared.reserved.0     --------------------------
	.section	.nv.shared.reserved.0,"aw",@nobits
	.weak		__nv_reservedSMEM_offset_0_alias
	.size		__nv_reservedSMEM_offset_0_alias, 0, 64
	.other		__nv_reservedSMEM_offset_0_alias,@"STO_CUDA_RESERVED_SHARED STV_DEFAULT"
__nv_reservedSMEM_offset_0_alias:
	.zero		0
	.zero		64


//--------------------- .nv.constant0._Z9transposePhPKh --------------------------
	.section	.nv.constant0._Z9transposePhPKh,"a",@progbits
	.sectionflags	@""
	.align	4
.nv.constant0._Z9transposePhPKh:
	.zero		912


//--------------------- SYMBOLS --------------------------

	.type		.nv.reservedSmem.offset0,@object
	.size		.nv.reservedSmem.offset0,0x4
